//
// Generated by NVIDIA NVVM Compiler
//
// Compiler Build ID: CL-36424714
// Cuda compilation tools, release 13.0, V13.0.88
// Based on NVVM 20.0.0
//

.version 9.0
.target sm_100
.address_size 64

	// .globl	_Z14matrixMultiplyPKfS0_Pfm

.visible .entry _Z14matrixMultiplyPKfS0_Pfm(
	.param .u64 .ptr .align 1 _Z14matrixMultiplyPKfS0_Pfm_param_0,
	.param .u64 .ptr .align 1 _Z14matrixMultiplyPKfS0_Pfm_param_1,
	.param .u64 .ptr .align 1 _Z14matrixMultiplyPKfS0_Pfm_param_2,
	.param .u64 _Z14matrixMultiplyPKfS0_Pfm_param_3
)
{
	.reg .pred 	%p<10>;
	.reg .b32 	%r<9>;
	.reg .b32 	%f<67>;
	.reg .b64 	%rd<104>;

	ld.param.u64 	%rd26, [_Z14matrixMultiplyPKfS0_Pfm_param_0];
	ld.param.u64 	%rd27, [_Z14matrixMultiplyPKfS0_Pfm_param_1];
	ld.param.u64 	%rd24, [_Z14matrixMultiplyPKfS0_Pfm_param_2];
	ld.param.u64 	%rd25, [_Z14matrixMultiplyPKfS0_Pfm_param_3];
	cvta.to.global.u64 	%rd1, %rd27;
	cvta.to.global.u64 	%rd2, %rd26;
	mov.u32 	%r1, %ctaid.y;
	mov.u32 	%r2, %ntid.y;
	mov.u32 	%r3, %tid.y;
	mad.lo.s32 	%r4, %r1, %r2, %r3;
	mov.u32 	%r5, %ctaid.x;
	mov.u32 	%r6, %ntid.x;
	mov.u32 	%r7, %tid.x;
	mad.lo.s32 	%r8, %r5, %r6, %r7;
	cvt.u64.u32 	%rd3, %r4;
	cvt.s64.s32 	%rd4, %r8;
	max.u64 	%rd28, %rd3, %rd4;
	setp.ge.u64 	%p1, %rd28, %rd25;
	@%p1 bra 	$L__BB0_13;
	mul.lo.s64 	%rd5, %rd25, %rd3;
	add.s64 	%rd30, %rd25, -1;
	and.b64  	%rd6, %rd25, 7;
	setp.lt.u64 	%p2, %rd30, 7;
	mov.f32 	%f66, 0f00000000;
	mov.b64 	%rd102, 0;
	@%p2 bra 	$L__BB0_4;
	and.b64  	%rd102, %rd25, -8;
	shl.b64 	%rd31, %rd4, 2;
	add.s64 	%rd99, %rd1, %rd31;
	shl.b64 	%rd9, %rd25, 5;
	shl.b64 	%rd32, %rd5, 2;
	add.s64 	%rd33, %rd32, %rd2;
	add.s64 	%rd98, %rd33, 16;
	shl.b64 	%rd11, %rd25, 2;
	mov.f32 	%f66, 0f00000000;
	mov.u64 	%rd100, %rd102;
$L__BB0_3:
	.pragma "nounroll";
	ld.global.f32 	%f16, [%rd98+-16];
	ld.global.f32 	%f17, [%rd99];
	fma.rn.f32 	%f18, %f16, %f17, %f66;
	ld.global.f32 	%f19, [%rd98+-12];
	add.s64 	%rd34, %rd99, %rd11;
	ld.global.f32 	%f20, [%rd34];
	fma.rn.f32 	%f21, %f19, %f20, %f18;
	ld.global.f32 	%f22, [%rd98+-8];
	add.s64 	%rd35, %rd34, %rd11;
	ld.global.f32 	%f23, [%rd35];
	fma.rn.f32 	%f24, %f22, %f23, %f21;
	ld.global.f32 	%f25, [%rd98+-4];
	add.s64 	%rd36, %rd35, %rd11;
	ld.global.f32 	%f26, [%rd36];
	fma.rn.f32 	%f27, %f25, %f26, %f24;
	ld.global.f32 	%f28, [%rd98];
	add.s64 	%rd37, %rd36, %rd11;
	ld.global.f32 	%f29, [%rd37];
	fma.rn.f32 	%f30, %f28, %f29, %f27;
	ld.global.f32 	%f31, [%rd98+4];
	add.s64 	%rd38, %rd37, %rd11;
	ld.global.f32 	%f32, [%rd38];
	fma.rn.f32 	%f33, %f31, %f32, %f30;
	ld.global.f32 	%f34, [%rd98+8];
	add.s64 	%rd39, %rd38, %rd11;
	ld.global.f32 	%f35, [%rd39];
	fma.rn.f32 	%f36, %f34, %f35, %f33;
	ld.global.f32 	%f37, [%rd98+12];
	add.s64 	%rd40, %rd39, %rd11;
	ld.global.f32 	%f38, [%rd40];
	fma.rn.f32 	%f66, %f37, %f38, %f36;
	add.s64 	%rd100, %rd100, -8;
	add.s64 	%rd99, %rd99, %rd9;
	add.s64 	%rd98, %rd98, 32;
	setp.ne.s64 	%p3, %rd100, 0;
	@%p3 bra 	$L__BB0_3;
$L__BB0_4:
	setp.eq.s64 	%p4, %rd6, 0;
	@%p4 bra 	$L__BB0_12;
	and.b64  	%rd19, %rd25, 3;
	setp.lt.u64 	%p5, %rd6, 4;
	@%p5 bra 	$L__BB0_7;
	add.s64 	%rd41, %rd102, %rd5;
	shl.b64 	%rd42, %rd41, 2;
	add.s64 	%rd43, %rd2, %rd42;
	ld.global.f32 	%f40, [%rd43];
	mad.lo.s64 	%rd44, %rd102, %rd25, %rd4;
	shl.b64 	%rd45, %rd44, 2;
	add.s64 	%rd46, %rd1, %rd45;
	ld.global.f32 	%f41, [%rd46];
	fma.rn.f32 	%f42, %f40, %f41, %f66;
	add.s64 	%rd47, %rd102, 1;
	and.b64  	%rd48, %rd47, 4294967295;
	add.s64 	%rd49, %rd48, %rd5;
	shl.b64 	%rd50, %rd49, 2;
	add.s64 	%rd51, %rd2, %rd50;
	ld.global.f32 	%f43, [%rd51];
	mad.lo.s64 	%rd52, %rd48, %rd25, %rd4;
	shl.b64 	%rd53, %rd52, 2;
	add.s64 	%rd54, %rd1, %rd53;
	ld.global.f32 	%f44, [%rd54];
	fma.rn.f32 	%f45, %f43, %f44, %f42;
	add.s64 	%rd55, %rd102, 2;
	and.b64  	%rd56, %rd55, 4294967295;
	add.s64 	%rd57, %rd56, %rd5;
	shl.b64 	%rd58, %rd57, 2;
	add.s64 	%rd59, %rd2, %rd58;
	ld.global.f32 	%f46, [%rd59];
	mad.lo.s64 	%rd60, %rd56, %rd25, %rd4;
	shl.b64 	%rd61, %rd60, 2;
	add.s64 	%rd62, %rd1, %rd61;
	ld.global.f32 	%f47, [%rd62];
	fma.rn.f32 	%f48, %f46, %f47, %f45;
	add.s64 	%rd63, %rd102, 3;
	and.b64  	%rd64, %rd63, 4294967295;
	add.s64 	%rd65, %rd64, %rd5;
	shl.b64 	%rd66, %rd65, 2;
	add.s64 	%rd67, %rd2, %rd66;
	ld.global.f32 	%f49, [%rd67];
	mad.lo.s64 	%rd68, %rd64, %rd25, %rd4;
	shl.b64 	%rd69, %rd68, 2;
	add.s64 	%rd70, %rd1, %rd69;
	ld.global.f32 	%f50, [%rd70];
	fma.rn.f32 	%f66, %f49, %f50, %f48;
	add.s64 	%rd71, %rd102, 4;
	and.b64  	%rd102, %rd71, 4294967295;
$L__BB0_7:
	setp.eq.s64 	%p6, %rd19, 0;
	@%p6 bra 	$L__BB0_12;
	setp.eq.s64 	%p7, %rd19, 1;
	@%p7 bra 	$L__BB0_10;
	add.s64 	%rd72, %rd102, %rd5;
	shl.b64 	%rd73, %rd72, 2;
	add.s64 	%rd74, %rd2, %rd73;
	ld.global.f32 	%f52, [%rd74];
	mad.lo.s64 	%rd75, %rd102, %rd25, %rd4;
	shl.b64 	%rd76, %rd75, 2;
	add.s64 	%rd77, %rd1, %rd76;
	ld.global.f32 	%f53, [%rd77];
	fma.rn.f32 	%f54, %f52, %f53, %f66;
	add.s64 	%rd78, %rd102, 1;
	and.b64  	%rd79, %rd78, 4294967295;
	add.s64 	%rd80, %rd79, %rd5;
	shl.b64 	%rd81, %rd80, 2;
	add.s64 	%rd82, %rd2, %rd81;
	ld.global.f32 	%f55, [%rd82];
	mad.lo.s64 	%rd83, %rd79, %rd25, %rd4;
	shl.b64 	%rd84, %rd83, 2;
	add.s64 	%rd85, %rd1, %rd84;
	ld.global.f32 	%f56, [%rd85];
	fma.rn.f32 	%f66, %f55, %f56, %f54;
	add.s64 	%rd86, %rd102, 2;
	and.b64  	%rd102, %rd86, 4294967295;
$L__BB0_10:
	and.b64  	%rd87, %rd25, 1;
	setp.eq.b64 	%p8, %rd87, 1;
	not.pred 	%p9, %p8;
	@%p9 bra 	$L__BB0_12;
	add.s64 	%rd88, %rd102, %rd5;
	shl.b64 	%rd89, %rd88, 2;
	add.s64 	%rd90, %rd2, %rd89;
	ld.global.f32 	%f57, [%rd90];
	mad.lo.s64 	%rd91, %rd102, %rd25, %rd4;
	shl.b64 	%rd92, %rd91, 2;
	add.s64 	%rd93, %rd1, %rd92;
	ld.global.f32 	%f58, [%rd93];
	fma.rn.f32 	%f66, %f57, %f58, %f66;
$L__BB0_12:
	add.s64 	%rd94, %rd5, %rd4;
	cvta.to.global.u64 	%rd95, %rd24;
	shl.b64 	%rd96, %rd94, 2;
	add.s64 	%rd97, %rd95, %rd96;
	st.global.f32 	[%rd97], %f66;
$L__BB0_13:
	ret;

}
	// .globl	_Z23SingleVecKernel_int64_tPlil
.visible .entry _Z23SingleVecKernel_int64_tPlil(
	.param .u64 .ptr .align 1 _Z23SingleVecKernel_int64_tPlil_param_0,
	.param .u32 _Z23SingleVecKernel_int64_tPlil_param_1,
	.param .u64 _Z23SingleVecKernel_int64_tPlil_param_2
)
{
	.reg .pred 	%p<2>;
	.reg .b32 	%r<6>;
	.reg .b64 	%rd<6>;

	ld.param.u64 	%rd1, [_Z23SingleVecKernel_int64_tPlil_param_0];
	ld.param.u32 	%r2, [_Z23SingleVecKernel_int64_tPlil_param_1];
	ld.param.u64 	%rd2, [_Z23SingleVecKernel_int64_tPlil_param_2];
	mov.u32 	%r3, %ctaid.x;
	mov.u32 	%r4, %ntid.x;
	mov.u32 	%r5, %tid.x;
	mad.lo.s32 	%r1, %r3, %r4, %r5;
	setp.ge.s32 	%p1, %r1, %r2;
	@%p1 bra 	$L__BB1_2;
	cvta.to.global.u64 	%rd3, %rd1;
	mul.wide.s32 	%rd4, %r1, 8;
	add.s64 	%rd5, %rd3, %rd4;
	st.global.u64 	[%rd5], %rd2;
$L__BB1_2:
	ret;

}
	// .globl	_Z26SingleVecAddKernel_int64_tPlil
.visible .entry _Z26SingleVecAddKernel_int64_tPlil(
	.param .u64 .ptr .align 1 _Z26SingleVecAddKernel_int64_tPlil_param_0,
	.param .u32 _Z26SingleVecAddKernel_int64_tPlil_param_1,
	.param .u64 _Z26SingleVecAddKernel_int64_tPlil_param_2
)
{
	.reg .pred 	%p<2>;
	.reg .b32 	%r<6>;
	.reg .b64 	%rd<8>;

	ld.param.u64 	%rd1, [_Z26SingleVecAddKernel_int64_tPlil_param_0];
	ld.param.u32 	%r2, [_Z26SingleVecAddKernel_int64_tPlil_param_1];
	ld.param.u64 	%rd2, [_Z26SingleVecAddKernel_int64_tPlil_param_2];
	mov.u32 	%r3, %ctaid.x;
	mov.u32 	%r4, %ntid.x;
	mov.u32 	%r5, %tid.x;
	mad.lo.s32 	%r1, %r3, %r4, %r5;
	setp.ge.s32 	%p1, %r1, %r2;
	@%p1 bra 	$L__BB2_2;
	cvta.to.global.u64 	%rd3, %rd1;
	mul.wide.s32 	%rd4, %r1, 8;
	add.s64 	%rd5, %rd3, %rd4;
	ld.global.u64 	%rd6, [%rd5];
	add.s64 	%rd7, %rd6, %rd2;
	st.global.u64 	[%rd5], %rd7;
$L__BB2_2:
	ret;

}


// ===== COMPILED SASS (sm_100) =====

	.target	sm_100

	.elftype	@"ET_EXEC"


//--------------------- .note.nv.tkinfo           --------------------------
	.section	.note.nv.tkinfo,"",@"SHT_NOTE"
	.sectionflags	@"SHF_NOTE_NV_TKINFO"
	.tkinfo
        /*0018*/ 	.word	0x00000002
        /*0030*/ 	.string	""
        /*0030*/ 	.string	"ptxas"
        /*0030*/ 	.string	"Cuda compilation tools, release 13.0, V13.0.88"
        /*0030*/ 	.string	"Build cuda_13.0.r13.0/compiler.36424714_0"
        /*0030*/ 	.string	"-arch sm_100 -m 64 "



//--------------------- .note.nv.cuinfo           --------------------------
	.section	.note.nv.cuinfo,"",@"SHT_NOTE"
	.sectionflags	@"SHF_NOTE_NV_CUINFO"
        /*0018*/ 	.short	0x0002
        /*001a*/ 	.short	0x0064
        /*001c*/ 	.short	0x0082
	.zero		2


//--------------------- .nv.info                  --------------------------
	.section	.nv.info,"",@"SHT_CUDA_INFO"
	.align	4


	//----- nvinfo : EIATTR_REGCOUNT
	.align		4
        /*0000*/ 	.byte	0x04, 0x2f
        /*0002*/ 	.short	(.L_1 - .L_0)
	.align		4
.L_0:
        /*0004*/ 	.word	index@(_Z14matrixMultiplyPKfS0_Pfm)
        /*0008*/ 	.word	0x00000020


	//----- nvinfo : EIATTR_FRAME_SIZE
	.align		4
.L_1:
        /*000c*/ 	.byte	0x04, 0x11
        /*000e*/ 	.short	(.L_3 - .L_2)
	.align		4
.L_2:
        /*0010*/ 	.word	index@(_Z14matrixMultiplyPKfS0_Pfm)
        /*0014*/ 	.word	0x00000000


	//----- nvinfo : EIATTR_REGCOUNT
	.align		4
.L_3:
        /*0018*/ 	.byte	0x04, 0x2f
        /*001a*/ 	.short	(.L_5 - .L_4)
	.align		4
.L_4:
        /*001c*/ 	.word	index@(_Z23SingleVecKernel_int64_tPlil)
        /*0020*/ 	.word	0x0000000a


	//----- nvinfo : EIATTR_FRAME_SIZE
	.align		4
.L_5:
        /*0024*/ 	.byte	0x04, 0x11
        /*0026*/ 	.short	(.L_7 - .L_6)
	.align		4
.L_6:
        /*0028*/ 	.word	index@(_Z23SingleVecKernel_int64_tPlil)
        /*002c*/ 	.word	0x00000000


	//----- nvinfo : EIATTR_REGCOUNT
	.align		4
.L_7:
        /*0030*/ 	.byte	0x04, 0x2f
        /*0032*/ 	.short	(.L_9 - .L_8)
	.align		4
.L_8:
        /*0034*/ 	.word	index@(_Z26SingleVecAddKernel_int64_tPlil)
        /*0038*/ 	.word	0x00000008


	//----- nvinfo : EIATTR_FRAME_SIZE
	.align		4
.L_9:
        /*003c*/ 	.byte	0x04, 0x11
        /*003e*/ 	.short	(.L_11 - .L_10)
	.align		4
.L_10:
        /*0040*/ 	.word	index@(_Z26SingleVecAddKernel_int64_tPlil)
        /*0044*/ 	.word	0x00000000


	//----- nvinfo : EIATTR_MIN_STACK_SIZE
	.align		4
.L_11:
        /*0048*/ 	.byte	0x04, 0x12
        /*004a*/ 	.short	(.L_13 - .L_12)
	.align		4
.L_12:
        /*004c*/ 	.word	index@(_Z26SingleVecAddKernel_int64_tPlil)
        /*0050*/ 	.word	0x00000000


	//----- nvinfo : EIATTR_MIN_STACK_SIZE
	.align		4
.L_13:
        /*0054*/ 	.byte	0x04, 0x12
        /*0056*/ 	.short	(.L_15 - .L_14)
	.align		4
.L_14:
        /*0058*/ 	.word	index@(_Z23SingleVecKernel_int64_tPlil)
        /*005c*/ 	.word	0x00000000


	//----- nvinfo : EIATTR_MIN_STACK_SIZE
	.align		4
.L_15:
        /*0060*/ 	.byte	0x04, 0x12
        /*0062*/ 	.short	(.L_17 - .L_16)
	.align		4
.L_16:
        /*0064*/ 	.word	index@(_Z14matrixMultiplyPKfS0_Pfm)
        /*0068*/ 	.word	0x00000000
.L_17:


//--------------------- .nv.compat                --------------------------
	.section	.nv.compat,"",@"SHT_CUDA_COMPAT_INFO"
	.align	4
        /*0000*/ 	.byte	0x02, 0x09, 0x00, 0x00, 0x02, 0x02, 0x01, 0x00, 0x02, 0x05, 0x05, 0x00, 0x03, 0x07, 0x01, 0x01
        /*0010*/ 	.byte	0x02, 0x03, 0x00, 0x00, 0x02, 0x06, 0x01, 0x00, 0x04, 0x0b, 0x08, 0x00, 0x09, 0x00, 0x00, 0x00
        /*0020*/ 	.byte	0x00, 0x00, 0x00, 0x00


//--------------------- .nv.info._Z26SingleVecAddKernel_int64_tPlil --------------------------
	.section	.nv.info._Z26SingleVecAddKernel_int64_tPlil,"",@"SHT_CUDA_INFO"
	.sectionflags	@""
	.align	4


	//----- nvinfo : EIATTR_CUDA_API_VERSION
	.align		4
        /*0000*/ 	.byte	0x04, 0x37
        /*0002*/ 	.short	(.L_19 - .L_18)
.L_18:
        /*0004*/ 	.word	0x00000082


	//----- nvinfo : EIATTR_KPARAM_INFO
	.align		4
.L_19:
        /*0008*/ 	.byte	0x04, 0x17
        /*000a*/ 	.short	(.L_21 - .L_20)
.L_20:
        /*000c*/ 	.word	0x00000000
        /*0010*/ 	.short	0x0002
        /*0012*/ 	.short	0x0010
        /*0014*/ 	.byte	0x00, 0xf0, 0x21, 0x00


	//----- nvinfo : EIATTR_KPARAM_INFO
	.align		4
.L_21:
        /*0018*/ 	.byte	0x04, 0x17
        /*001a*/ 	.short	(.L_23 - .L_22)
.L_22:
        /*001c*/ 	.word	0x00000000
        /*0020*/ 	.short	0x0001
        /*0022*/ 	.short	0x0008
        /*0024*/ 	.byte	0x00, 0xf0, 0x11, 0x00


	//----- nvinfo : EIATTR_KPARAM_INFO
	.align		4
.L_23:
        /*0028*/ 	.byte	0x04, 0x17
        /*002a*/ 	.short	(.L_25 - .L_24)
.L_24:
        /*002c*/ 	.word	0x00000000
        /*0030*/ 	.short	0x0000
        /*0032*/ 	.short	0x0000
        /*0034*/ 	.byte	0x00, 0xf5, 0x21, 0x00


	//----- nvinfo : EIATTR_SPARSE_MMA_MASK
	.align		4
.L_25:
        /*0038*/ 	.byte	0x03, 0x50
        /*003a*/ 	.short	0x0000


	//----- nvinfo : EIATTR_MAXREG_COUNT
	.align		4
        /*003c*/ 	.byte	0x03, 0x1b
        /*003e*/ 	.short	0x00ff


	//----- nvinfo : EIATTR_MERCURY_ISA_VERSION
	.align		4
        /*0040*/ 	.byte	0x03, 0x5f
        /*0042*/ 	.short	0x0101


	//----- nvinfo : EIATTR_VRC_CTA_INIT_COUNT
	.align		4
        /*0044*/ 	.byte	0x02, 0x4a
	.zero		1
	.zero		1


	//----- nvinfo : EIATTR_EXIT_INSTR_OFFSETS
	.align		4
        /*0048*/ 	.byte	0x04, 0x1c
        /*004a*/ 	.short	(.L_27 - .L_26)


	//   ....[0]....
.L_26:
        /*004c*/ 	.word	0x00000070


	//   ....[1]....
        /*0050*/ 	.word	0x00000100


	//----- nvinfo : EIATTR_CBANK_PARAM_SIZE
	.align		4
.L_27:
        /*0054*/ 	.byte	0x03, 0x19
        /*0056*/ 	.short	0x0018


	//----- nvinfo : EIATTR_PARAM_CBANK
	.align		4
        /*0058*/ 	.byte	0x04, 0x0a
        /*005a*/ 	.short	(.L_29 - .L_28)
	.align		4
.L_28:
        /*005c*/ 	.word	index@(.nv.constant0._Z26SingleVecAddKernel_int64_tPlil)
        /*0060*/ 	.short	0x0380
        /*0062*/ 	.short	0x0018


	//----- nvinfo : EIATTR_SW_WAR
	.align		4
.L_29:
        /*0064*/ 	.byte	0x04, 0x36
        /*0066*/ 	.short	(.L_31 - .L_30)
.L_30:
        /*0068*/ 	.word	0x00000008
.L_31:


//--------------------- .nv.info._Z23SingleVecKernel_int64_tPlil --------------------------
	.section	.nv.info._Z23SingleVecKernel_int64_tPlil,"",@"SHT_CUDA_INFO"
	.sectionflags	@""
	.align	4


	//----- nvinfo : EIATTR_CUDA_API_VERSION
	.align		4
        /*0000*/ 	.byte	0x04, 0x37
        /*0002*/ 	.short	(.L_33 - .L_32)
.L_32:
        /*0004*/ 	.word	0x00000082


	//----- nvinfo : EIATTR_KPARAM_INFO
	.align		4
.L_33:
        /*0008*/ 	.byte	0x04, 0x17
        /*000a*/ 	.short	(.L_35 - .L_34)
.L_34:
        /*000c*/ 	.word	0x00000000
        /*0010*/ 	.short	0x0002
        /*0012*/ 	.short	0x0010
        /*0014*/ 	.byte	0x00, 0xf0, 0x21, 0x00


	//----- nvinfo : EIATTR_KPARAM_INFO
	.align		4
.L_35:
        /*0018*/ 	.byte	0x04, 0x17
        /*001a*/ 	.short	(.L_37 - .L_36)
.L_36:
        /*001c*/ 	.word	0x00000000
        /*0020*/ 	.short	0x0001
        /*0022*/ 	.short	0x0008
        /*0024*/ 	.byte	0x00, 0xf0, 0x11, 0x00


	//----- nvinfo : EIATTR_KPARAM_INFO
	.align		4
.L_37:
        /*0028*/ 	.byte	0x04, 0x17
        /*002a*/ 	.short	(.L_39 - .L_38)
.L_38:
        /*002c*/ 	.word	0x00000000
        /*0030*/ 	.short	0x0000
        /*0032*/ 	.short	0x0000
        /*0034*/ 	.byte	0x00, 0xf5, 0x21, 0x00


	//----- nvinfo : EIATTR_SPARSE_MMA_MASK
	.align		4
.L_39:
        /*0038*/ 	.byte	0x03, 0x50
        /*003a*/ 	.short	0x0000


	//----- nvinfo : EIATTR_MAXREG_COUNT
	.align		4
        /*003c*/ 	.byte	0x03, 0x1b
        /*003e*/ 	.short	0x00ff


	//----- nvinfo : EIATTR_MERCURY_ISA_VERSION
	.align		4
        /*0040*/ 	.byte	0x03, 0x5f
        /*0042*/ 	.short	0x0101


	//----- nvinfo : EIATTR_VRC_CTA_INIT_COUNT
	.align		4
        /*0044*/ 	.byte	0x02, 0x4a
	.zero		1
	.zero		1


	//----- nvinfo : EIATTR_EXIT_INSTR_OFFSETS
	.align		4
        /*0048*/ 	.byte	0x04, 0x1c
        /*004a*/ 	.short	(.L_41 - .L_40)


	//   ....[0]....
.L_40:
        /*004c*/ 	.word	0x00000070


	//   ....[1]....
        /*0050*/ 	.word	0x000000d0


	//----- nvinfo : EIATTR_CBANK_PARAM_SIZE
	.align		4
.L_41:
        /*0054*/ 	.byte	0x03, 0x19
        /*0056*/ 	.short	0x0018


	//----- nvinfo : EIATTR_PARAM_CBANK
	.align		4
        /*0058*/ 	.byte	0x04, 0x0a
        /*005a*/ 	.short	(.L_43 - .L_42)
	.align		4
.L_42:
        /*005c*/ 	.word	index@(.nv.constant0._Z23SingleVecKernel_int64_tPlil)
        /*0060*/ 	.short	0x0380
        /*0062*/ 	.short	0x0018


	//----- nvinfo : EIATTR_SW_WAR
	.align		4
.L_43:
        /*0064*/ 	.byte	0x04, 0x36
        /*0066*/ 	.short	(.L_45 - .L_44)
.L_44:
        /*0068*/ 	.word	0x00000008
.L_45:


//--------------------- .nv.info._Z14matrixMultiplyPKfS0_Pfm --------------------------
	.section	.nv.info._Z14matrixMultiplyPKfS0_Pfm,"",@"SHT_CUDA_INFO"
	.sectionflags	@""
	.align	4


	//----- nvinfo : EIATTR_CUDA_API_VERSION
	.align		4
        /*0000*/ 	.byte	0x04, 0x37
        /*0002*/ 	.short	(.L_47 - .L_46)
.L_46:
        /*0004*/ 	.word	0x00000082


	//----- nvinfo : EIATTR_KPARAM_INFO
	.align		4
.L_47:
        /*0008*/ 	.byte	0x04, 0x17
        /*000a*/ 	.short	(.L_49 - .L_48)
.L_48:
        /*000c*/ 	.word	0x00000000
        /*0010*/ 	.short	0x0003
        /*0012*/ 	.short	0x0018
        /*0014*/ 	.byte	0x00, 0xf0, 0x21, 0x00


	//----- nvinfo : EIATTR_KPARAM_INFO
	.align		4
.L_49:
        /*0018*/ 	.byte	0x04, 0x17
        /*001a*/ 	.short	(.L_51 - .L_50)
.L_50:
        /*001c*/ 	.word	0x00000000
        /*0020*/ 	.short	0x0002
        /*0022*/ 	.short	0x0010
        /*0024*/ 	.byte	0x00, 0xf5, 0x21, 0x00


	//----- nvinfo : EIATTR_KPARAM_INFO
	.align		4
.L_51:
        /*0028*/ 	.byte	0x04, 0x17
        /*002a*/ 	.short	(.L_53 - .L_52)
.L_52:
        /*002c*/ 	.word	0x00000000
        /*0030*/ 	.short	0x0001
        /*0032*/ 	.short	0x0008
        /*0034*/ 	.byte	0x00, 0xf5, 0x21, 0x00


	//----- nvinfo : EIATTR_KPARAM_INFO
	.align		4
.L_53:
        /*0038*/ 	.byte	0x04, 0x17
        /*003a*/ 	.short	(.L_55 - .L_54)
.L_54:
        /*003c*/ 	.word	0x00000000
        /*0040*/ 	.short	0x0000
        /*0042*/ 	.short	0x0000
        /*0044*/ 	.byte	0x00, 0xf5, 0x21, 0x00


	//----- nvinfo : EIATTR_SPARSE_MMA_MASK
	.align		4
.L_55:
        /*0048*/ 	.byte	0x03, 0x50
        /*004a*/ 	.short	0x0000


	//----- nvinfo : EIATTR_MAXREG_COUNT
	.align		4
        /*004c*/ 	.byte	0x03, 0x1b
        /*004e*/ 	.short	0x00ff


	//----- nvinfo : EIATTR_MERCURY_ISA_VERSION
	.align		4
        /*0050*/ 	.byte	0x03, 0x5f
        /*0052*/ 	.short	0x0101


	//----- nvinfo : EIATTR_VRC_CTA_INIT_COUNT
	.align		4
        /*0054*/ 	.byte	0x02, 0x4a
	.zero		1
	.zero		1


	//----- nvinfo : EIATTR_EXIT_INSTR_OFFSETS
	.align		4
        /*0058*/ 	.byte	0x04, 0x1c
        /*005a*/ 	.short	(.L_57 - .L_56)


	//   ....[0]....
.L_56:
        /*005c*/ 	.word	0x00000110


	//   ....[1]....
        /*0060*/ 	.word	0x00000d80


	//----- nvinfo : EIATTR_CBANK_PARAM_SIZE
	.align		4
.L_57:
        /*0064*/ 	.byte	0x03, 0x19
        /*0066*/ 	.short	0x0020


	//----- nvinfo : EIATTR_PARAM_CBANK
	.align		4
        /*0068*/ 	.byte	0x04, 0x0a
        /*006a*/ 	.short	(.L_59 - .L_58)
	.align		4
.L_58:
        /*006c*/ 	.word	index@(.nv.constant0._Z14matrixMultiplyPKfS0_Pfm)
        /*0070*/ 	.short	0x0380
        /*0072*/ 	.short	0x0020


	//----- nvinfo : EIATTR_SW_WAR
	.align		4
.L_59:
        /*0074*/ 	.byte	0x04, 0x36
        /*0076*/ 	.short	(.L_61 - .L_60)
.L_60:
        /*0078*/ 	.word	0x00000008
.L_61:


//--------------------- .nv.callgraph             --------------------------
	.section	.nv.callgraph,"",@"SHT_CUDA_CALLGRAPH"
	.align	4
	.sectionentsize	8
	.align		4
        /*0000*/ 	.word	0x00000000
	.align		4
        /*0004*/ 	.word	0xffffffff
	.align		4
        /*0008*/ 	.word	0x00000000
	.align		4
        /*000c*/ 	.word	0xfffffffe
	.align		4
        /*0010*/ 	.word	0x00000000
	.align		4
        /*0014*/ 	.word	0xfffffffd
	.align		4
        /*0018*/ 	.word	0x00000000
	.align		4
        /*001c*/ 	.word	0xfffffffc


//--------------------- .text._Z26SingleVecAddKernel_int64_tPlil --------------------------
	.section	.text._Z26SingleVecAddKernel_int64_tPlil,"ax",@progbits
	.align	128
        .global         _Z26SingleVecAddKernel_int64_tPlil
        .type           _Z26SingleVecAddKernel_int64_tPlil,@function
        .size           _Z26SingleVecAddKernel_int64_tPlil,(.L_x_8 - _Z26SingleVecAddKernel_int64_tPlil)
        .other          _Z26SingleVecAddKernel_int64_tPlil,@"STO_CUDA_ENTRY STV_DEFAULT"
_Z26SingleVecAddKernel_int64_tPlil:
.text._Z26SingleVecAddKernel_int64_tPlil:
[----:B------:R-:W-:Y:S01]  /*0000*/  LDC R1, c[0x0][0x37c] ;  /* 0x0000df00ff017b82 */ /* 0x000fe20000000800 */
[----:B------:R-:W0:Y:S07]  /*0010*/  S2R R0, SR_TID.X ;  /* 0x0000000000007919 */ /* 0x000e2e0000002100 */
[----:B------:R-:W0:Y:S01]  /*0020*/  S2UR UR4, SR_CTAID.X ;  /* 0x00000000000479c3 */ /* 0x000e220000002500 */
[----:B------:R-:W1:Y:S07]  /*0030*/  LDCU UR5, c[0x0][0x388] ;  /* 0x00007100ff0577ac */ /* 0x000e6e0008000800 */
[----:B------:R-:W0:Y:S02]  /*0040*/  LDC R5, c[0x0][0x360] ;  /* 0x0000d800ff057b82 */ /* 0x000e240000000800 */
[----:B0-----:R-:W-:-:S05]  /*0050*/  IMAD R5, R5, UR4, R0 ;  /* 0x0000000405057c24 */ /* 0x001fca000f8e0200 */
[----:B-1----:R-:W-:-:S13]  /*0060*/  ISETP.GE.AND P0, PT, R5, UR5, PT ;  /* 0x0000000505007c0c */ /* 0x002fda000bf06270 */
[----:B------:R-:W-:Y:S05]  /*0070*/  @P0 EXIT ;  /* 0x000000000000094d */ /* 0x000fea0003800000 */
[----:B------:R-:W0:Y:S01]  /*0080*/  LDC.64 R2, c[0x0][0x380] ;  /* 0x0000e000ff027b82 */ /* 0x000e220000000a00 */
[----:B------:R-:W1:Y:S01]  /*0090*/  LDCU.64 UR4, c[0x0][0x358] ;  /* 0x00006b00ff0477ac */ /* 0x000e620008000a00 */
[----:B------:R-:W2:Y:S01]  /*00a0*/  LDCU.64 UR6, c[0x0][0x390] ;  /* 0x00007200ff0677ac */ /* 0x000ea20008000a00 */
[----:B0-----:R-:W-:-:S05]  /*00b0*/  IMAD.WIDE R2, R5, 0x8, R2 ;  /* 0x0000000805027825 */ /* 0x001fca00078e0202 */
[----:B-1----:R-:W2:Y:S02]  /*00c0*/  LDG.E.64 R4, desc[UR4][R2.64] ;  /* 0x0000000402047981 */ /* 0x002ea4000c1e1b00 */
[----:B--2---:R-:W-:-:S04]  /*00d0*/  IADD3 R4, P0, PT, R4, UR6, RZ ;  /* 0x0000000604047c10 */ /* 0x004fc8000ff1e0ff */
[----:B------:R-:W-:-:S05]  /*00e0*/  IADD3.X R5, PT, PT, R5, UR7, RZ, P0, !PT ;  /* 0x0000000705057c10 */ /* 0x000fca00087fe4ff */
[----:B------:R-:W-:Y:S01]  /*00f0*/  STG.E.64 desc[UR4][R2.64], R4 ;  /* 0x0000000402007986 */ /* 0x000fe2000c101b04 */
[----:B------:R-:W-:Y:S05]  /*0100*/  EXIT ;  /* 0x000000000000794d */ /* 0x000fea0003800000 */
.L_x_0:
[----:B------:R-:W-:-:S00]  /*0110*/  BRA `(.L_x_0) ;  /* 0xfffffffc00fc7947 */ /* 0x000fc0000383ffff */
[----:B------:R-:W-:-:S00]  /*0120*/  NOP ;  /* 0x0000000000007918 */ /* 0x000fc00000000000 */
        /* <DEDUP_REMOVED lines=13> */
.L_x_8:


//--------------------- .text._Z23SingleVecKernel_int64_tPlil --------------------------
	.section	.text._Z23SingleVecKernel_int64_tPlil,"ax",@progbits
	.align	128
        .global         _Z23SingleVecKernel_int64_tPlil
        .type           _Z23SingleVecKernel_int64_tPlil,@function
        .size           _Z23SingleVecKernel_int64_tPlil,(.L_x_9 - _Z23SingleVecKernel_int64_tPlil)
        .other          _Z23SingleVecKernel_int64_tPlil,@"STO_CUDA_ENTRY STV_DEFAULT"
_Z23SingleVecKernel_int64_tPlil:
.text._Z23SingleVecKernel_int64_tPlil:
        /* <DEDUP_REMOVED lines=9> */
[----:B------:R-:W1:Y:S07]  /*0090*/  LDCU.64 UR4, c[0x0][0x358] ;  /* 0x00006b00ff0477ac */ /* 0x000e6e0008000a00 */
[----:B------:R-:W1:Y:S01]  /*00a0*/  LDC.64 R4, c[0x0][0x390] ;  /* 0x0000e400ff047b82 */ /* 0x000e620000000a00 */
[----:B0-----:R-:W-:-:S05]  /*00b0*/  IMAD.WIDE R2, R7, 0x8, R2 ;  /* 0x0000000807027825 */ /* 0x001fca00078e0202 */
[----:B-1----:R-:W-:Y:S01]  /*00c0*/  STG.E.64 desc[UR4][R2.64], R4 ;  /* 0x0000000402007986 */ /* 0x002fe2000c101b04 */
[----:B------:R-:W-:Y:S05]  /*00d0*/  EXIT ;  /* 0x000000000000794d */ /* 0x000fea0003800000 */
.L_x_1:
        /* <DEDUP_REMOVED lines=10> */
.L_x_9:


//--------------------- .text._Z14matrixMultiplyPKfS0_Pfm --------------------------
	.section	.text._Z14matrixMultiplyPKfS0_Pfm,"ax",@progbits
	.align	128
        .global         _Z14matrixMultiplyPKfS0_Pfm
        .type           _Z14matrixMultiplyPKfS0_Pfm,@function
        .size           _Z14matrixMultiplyPKfS0_Pfm,(.L_x_10 - _Z14matrixMultiplyPKfS0_Pfm)
        .other          _Z14matrixMultiplyPKfS0_Pfm,@"STO_CUDA_ENTRY STV_DEFAULT"
_Z14matrixMultiplyPKfS0_Pfm:
.text._Z14matrixMultiplyPKfS0_Pfm:
[----:B------:R-:W-:Y:S01]  /*0000*/  LDC R1, c[0x0][0x37c] ;  /* 0x0000df00ff017b82 */ /* 0x000fe20000000800 */
[----:B------:R-:W0:Y:S07]  /*0010*/  S2R R0, SR_TID.Y ;  /* 0x0000000000007919 */ /* 0x000e2e0000002200 */
[----:B------:R-:W0:Y:S01]  /*0020*/  LDC R3, c[0x0][0x364] ;  /* 0x0000d900ff037b82 */ /* 0x000e220000000800 */
[----:B------:R-:W1:Y:S07]  /*0030*/  S2R R13, SR_TID.X ;  /* 0x00000000000d7919 */ /* 0x000e6e0000002100 */
[----:B------:R-:W0:Y:S08]  /*0040*/  S2UR UR4, SR_CTAID.Y ;  /* 0x00000000000479c3 */ /* 0x000e300000002600 */
[----:B------:R-:W1:Y:S08]  /*0050*/  S2UR UR5, SR_CTAID.X ;  /* 0x00000000000579c3 */ /* 0x000e700000002500 */
[----:B------:R-:W1:Y:S08]  /*0060*/  LDC R12, c[0x0][0x360] ;  /* 0x0000d800ff0c7b82 */ /* 0x000e700000000800 */
[----:B------:R-:W2:Y:S01]  /*0070*/  LDC.64 R10, c[0x0][0x398] ;  /* 0x0000e600ff0a7b82 */ /* 0x000ea20000000a00 */
[----:B0-----:R-:W-:-:S02]  /*0080*/  IMAD R3, R3, UR4, R0 ;  /* 0x0000000403037c24 */ /* 0x001fc4000f8e0200 */
[----:B-1----:R-:W-:-:S05]  /*0090*/  IMAD R12, R12, UR5, R13 ;  /* 0x000000050c0c7c24 */ /* 0x002fca000f8e020d */
[----:B------:R-:W-:Y:S02]  /*00a0*/  ISETP.GT.U32.AND P0, PT, R3, R12, PT ;  /* 0x0000000c0300720c */ /* 0x000fe40003f04070 */
[----:B------:R-:W-:-:S04]  /*00b0*/  SHF.R.S32.HI R13, RZ, 0x1f, R12 ;  /* 0x0000001fff0d7819 */ /* 0x000fc8000001140c */
[----:B------:R-:W-:-:S04]  /*00c0*/  ISETP.GT.U32.AND.EX P0, PT, RZ, R13, PT, P0 ;  /* 0x0000000dff00720c */ /* 0x000fc80003f04100 */
[----:B------:R-:W-:Y:S02]  /*00d0*/  SEL R5, R3, R12, P0 ;  /* 0x0000000c03057207 */ /* 0x000fe40000000000 */
[----:B------:R-:W-:Y:S02]  /*00e0*/  SEL R0, R13, RZ, !P0 ;  /* 0x000000ff0d007207 */ /* 0x000fe40004000000 */
[----:B--2---:R-:W-:-:S04]  /*00f0*/  ISETP.GE.U32.AND P0, PT, R5, R10, PT ;  /* 0x0000000a0500720c */ /* 0x004fc80003f06070 */
[----:B------:R-:W-:-:S13]  /*0100*/  ISETP.GE.U32.AND.EX P0, PT, R0, R11, PT, P0 ;  /* 0x0000000b0000720c */ /* 0x000fda0003f06100 */
[----:B------:R-:W-:Y:S05]  /*0110*/  @P0 EXIT ;  /* 0x000000000000094d */ /* 0x000fea0003800000 */
[C---:B------:R-:W-:Y:S01]  /*0120*/  IADD3 R2, P0, PT, R10.reuse, -0x1, RZ ;  /* 0xffffffff0a027810 */ /* 0x040fe20007f1e0ff */
[----:B------:R-:W-:Y:S01]  /*0130*/  IMAD.WIDE.U32 R14, R3, R10, RZ ;  /* 0x0000000a030e7225 */ /* 0x000fe200078e00ff */
[----:B------:R-:W-:Y:S01]  /*0140*/  LOP3.LUT R0, R10, 0x7, RZ, 0xc0, !PT ;  /* 0x000000070a007812 */ /* 0x000fe200078ec0ff */
[----:B------:R-:W-:Y:S01]  /*0150*/  UMOV UR4, URZ ;  /* 0x000000ff00047c82 */ /* 0x000fe20008000000 */
[----:B------:R-:W-:Y:S01]  /*0160*/  ISETP.GE.U32.AND P1, PT, R2, 0x7, PT ;  /* 0x000000070200780c */ /* 0x000fe20003f26070 */
[----:B------:R-:W0:Y:S01]  /*0170*/  LDCU.64 UR6, c[0x0][0x358] ;  /* 0x00006b00ff0677ac */ /* 0x000e220008000a00 */
[----:B------:R-:W-:Y:S01]  /*0180*/  IADD3.X R2, PT, PT, R11, -0x1, RZ, P0, !PT ;  /* 0xffffffff0b027810 */ /* 0x000fe200007fe4ff */
[----:B------:R-:W-:Y:S01]  /*0190*/  IMAD.MOV.U32 R18, RZ, RZ, RZ ;  /* 0x000000ffff127224 */ /* 0x000fe200078e00ff */
[----:B------:R-:W-:Y:S01]  /*01a0*/  ISETP.NE.U32.AND P0, PT, R0, RZ, PT ;  /* 0x000000ff0000720c */ /* 0x000fe20003f05070 */
[----:B------:R-:W-:Y:S01]  /*01b0*/  IMAD R4, R3, R11, R15 ;  /* 0x0000000b03047224 */ /* 0x000fe200078e020f */
[----:B------:R-:W-:Y:S01]  /*01c0*/  ISETP.GE.U32.AND.EX P1, PT, R2, RZ, PT, P1 ;  /* 0x000000ff0200720c */ /* 0x000fe20003f26110 */
[----:B------:R-:W-:Y:S01]  /*01d0*/  IMAD.MOV.U32 R2, RZ, RZ, RZ ;  /* 0x000000ffff027224 */ /* 0x000fe200078e00ff */
[----:B------:R-:W-:-:S11]  /*01e0*/  ISETP.NE.AND.EX P0, PT, RZ, RZ, PT, P0 ;  /* 0x000000ffff00720c */ /* 0x000fd60003f05300 */
[----:B0-----:R-:W-:Y:S05]  /*01f0*/  @!P1 BRA `(.L_x_2) ;  /* 0x0000000400049947 */ /* 0x001fea0003800000 */
[----:B------:R-:W0:Y:S01]  /*0200*/  LDCU.128 UR8, c[0x0][0x380] ;  /* 0x00007000ff0877ac */ /* 0x000e220008000c00 */
[C---:B------:R-:W-:Y:S01]  /*0210*/  LOP3.LUT R2, R10.reuse, 0xfffffff8, RZ, 0xc0, !PT ;  /* 0xfffffff80a027812 */ /* 0x040fe200078ec0ff */
[C---:B------:R-:W-:Y:S01]  /*0220*/  IMAD.SHL.U32 R7, R10.reuse, 0x4, RZ ;  /* 0x000000040a077824 */ /* 0x040fe200078e00ff */
[C-C-:B------:R-:W-:Y:S01]  /*0230*/  SHF.L.U64.HI R6, R10.reuse, 0x5, R11.reuse ;  /* 0x000000050a067819 */ /* 0x140fe2000001020b */
[----:B------:R-:W1:Y:S01]  /*0240*/  LDCU UR4, c[0x0][0x39c] ;  /* 0x00007380ff0477ac */ /* 0x000e620008000800 */
[----:B------:R-:W-:Y:S01]  /*0250*/  SHF.L.U64.HI R8, R10, 0x2, R11 ;  /* 0x000000020a087819 */ /* 0x000fe2000001020b */
[----:B------:R-:W-:Y:S02]  /*0260*/  IMAD.MOV.U32 R18, RZ, RZ, RZ ;  /* 0x000000ffff127224 */ /* 0x000fe400078e00ff */
[----:B------:R-:W-:Y:S01]  /*0270*/  IMAD.MOV.U32 R9, RZ, RZ, R2 ;  /* 0x000000ffff097224 */ /* 0x000fe200078e0002 */
[----:B0-----:R-:W-:Y:S02]  /*0280*/  LEA R26, P1, R12, UR10, 0x2 ;  /* 0x0000000a0c1a7c11 */ /* 0x001fe4000f8210ff */
[----:B------:R-:W-:-:S02]  /*0290*/  LEA R25, P2, R14, UR8, 0x2 ;  /* 0x000000080e197c11 */ /* 0x000fc4000f8410ff */
[----:B------:R-:W-:Y:S01]  /*02a0*/  LEA.HI.X R3, R12, UR11, R13, 0x2, P1 ;  /* 0x0000000b0c037c11 */ /* 0x000fe200088f140d */
[----:B-1----:R-:W-:Y:S01]  /*02b0*/  IMAD.U32 R5, RZ, RZ, UR4 ;  /* 0x00000004ff057e24 */ /* 0x002fe2000f8e00ff */
[----:B------:R-:W-:Y:S02]  /*02c0*/  LEA.HI.X R22, R14, UR9, R4, 0x2, P2 ;  /* 0x000000090e167c11 */ /* 0x000fe400090f1404 */
[----:B------:R-:W-:-:S05]  /*02d0*/  IADD3 R25, P1, PT, R25, 0x10, RZ ;  /* 0x0000001019197810 */ /* 0x000fca0007f3e0ff */
[----:B------:R-:W-:-:S08]  /*02e0*/  IMAD.X R22, RZ, RZ, R22, P1 ;  /* 0x000000ffff167224 */ /* 0x000fd000008e0616 */
.L_x_3:
[----:B------:R-:W-:Y:S02]  /*02f0*/  IMAD.MOV.U32 R27, RZ, RZ, R3 ;  /* 0x000000ffff1b7224 */ /* 0x000fe400078e0003 */
[----:B------:R-:W-:Y:S02]  /*0300*/  IMAD.MOV.U32 R16, RZ, RZ, R25 ;  /* 0x000000ffff107224 */ /* 0x000fe400078e0019 */
[----:B------:R-:W-:Y:S01]  /*0310*/  IMAD.MOV.U32 R17, RZ, RZ, R22 ;  /* 0x000000ffff117224 */ /* 0x000fe200078e0016 */
[-C--:B------:R-:W-:Y:S01]  /*0320*/  IADD3 R24, P1, PT, R26, R7.reuse, RZ ;  /* 0x000000071a187210 */ /* 0x080fe20007f3e0ff */
[----:B------:R-:W2:Y:S04]  /*0330*/  LDG.E R27, desc[UR6][R26.64] ;  /* 0x000000061a1b7981 */ /* 0x000ea8000c1e1900 */
[----:B------:R-:W2:Y:S01]  /*0340*/  LDG.E R19, desc[UR6][R16.64+-0x10] ;  /* 0xfffff00610137981 */ /* 0x000ea2000c1e1900 */
[----:B------:R-:W-:Y:S01]  /*0350*/  IMAD.X R25, R3, 0x1, R8, P1 ;  /* 0x0000000103197824 */ /* 0x000fe200008e0608 */
[----:B------:R-:W-:-:S02]  /*0360*/  IADD3 R22, P1, PT, R24, R7, RZ ;  /* 0x0000000718167210 */ /* 0x000fc40007f3e0ff */
[----:B------:R-:W3:Y:S04]  /*0370*/  LDG.E R21, desc[UR6][R16.64+-0xc] ;  /* 0xfffff40610157981 */ /* 0x000ee8000c1e1900 */
[----:B------:R2:W3:Y:S01]  /*0380*/  LDG.E R20, desc[UR6][R24.64] ;  /* 0x0000000618147981 */ /* 0x0004e2000c1e1900 */
[----:B------:R-:W-:-:S03]  /*0390*/  IMAD.X R23, R25, 0x1, R8, P1 ;  /* 0x0000000119177824 */ /* 0x000fc600008e0608 */
[----:B------:R-:W4:Y:S04]  /*03a0*/  LDG.E R29, desc[UR6][R16.64+-0x8] ;  /* 0xfffff806101d7981 */ /* 0x000f28000c1e1900 */
[----:B------:R-:W4:Y:S01]  /*03b0*/  LDG.E R28, desc[UR6][R22.64] ;  /* 0x00000006161c7981 */ /* 0x000f22000c1e1900 */
[----:B--2---:R-:W-:Y:S01]  /*03c0*/  FFMA R24, R19, R27, R18 ;  /* 0x0000001b13187223 */ /* 0x004fe20000000012 */
[----:B------:R-:W-:Y:S02]  /*03d0*/  IADD3 R18, P1, PT, R22, R7, RZ ;  /* 0x0000000716127210 */ /* 0x000fe40007f3e0ff */
[----:B------:R-:W2:Y:S03]  /*03e0*/  LDG.E R22, desc[UR6][R16.64+-0x4] ;  /* 0xfffffc0610167981 */ /* 0x000ea6000c1e1900 */
[----:B------:R-:W-:-:S02]  /*03f0*/  IMAD.X R19, R23, 0x1, R8, P1 ;  /* 0x0000000117137824 */ /* 0x000fc400008e0608 */
[----:B---3--:R-:W-:Y:S01]  /*0400*/  FFMA R27, R21, R20, R24 ;  /* 0x00000014151b7223 */ /* 0x008fe20000000018 */
[-C--:B------:R-:W-:Y:S02]  /*0410*/  IADD3 R20, P1, PT, R18, R7.reuse, RZ ;  /* 0x0000000712147210 */ /* 0x080fe40007f3e0ff */
[----:B------:R-:W2:Y:S03]  /*0420*/  LDG.E R18, desc[UR6][R18.64] ;  /* 0x0000000612127981 */ /* 0x000ea6000c1e1900 */
[----:B------:R-:W-:Y:S02]  /*0430*/  IMAD.X R21, R19, 0x1, R8, P1 ;  /* 0x0000000113157824 */ /* 0x000fe400008e0608 */
[----:B----4-:R-:W-:Y:S02]  /*0440*/  FFMA R29, R29, R28, R27 ;  /* 0x0000001c1d1d7223 */ /* 0x010fe4000000001b */
[----:B------:R-:W3:Y:S04]  /*0450*/  LDG.E R28, desc[UR6][R16.64] ;  /* 0x00000006101c7981 */ /* 0x000ee8000c1e1900 */
[----:B------:R-:W3:Y:S01]  /*0460*/  LDG.E R27, desc[UR6][R20.64] ;  /* 0x00000006141b7981 */ /* 0x000ee2000c1e1900 */
[----:B------:R-:W-:-:S05]  /*0470*/  IADD3 R24, P1, PT, R20, R7, RZ ;  /* 0x0000000714187210 */ /* 0x000fca0007f3e0ff */
[--C-:B------:R-:W-:Y:S02]  /*0480*/  IMAD.X R25, R21, 0x1, R8.reuse, P1 ;  /* 0x0000000115197824 */ /* 0x100fe400008e0608 */
[----:B------:R-:W4:Y:S04]  /*0490*/  LDG.E R21, desc[UR6][R16.64+0x8] ;  /* 0x0000080610157981 */ /* 0x000f28000c1e1900 */
[----:B------:R-:W5:Y:S01]  /*04a0*/  LDG.E R20, desc[UR6][R16.64+0xc] ;  /* 0x00000c0610147981 */ /* 0x000f62000c1e1900 */
[----:B--2---:R-:W-:Y:S01]  /*04b0*/  FFMA R29, R22, R18, R29 ;  /* 0x00000012161d7223 */ /* 0x004fe2000000001d */
[-C--:B------:R-:W-:Y:S02]  /*04c0*/  IADD3 R22, P1, PT, R24, R7.reuse, RZ ;  /* 0x0000000718167210 */ /* 0x080fe40007f3e0ff */
[----:B------:R0:W2:Y:S03]  /*04d0*/  LDG.E R24, desc[UR6][R24.64] ;  /* 0x0000000618187981 */ /* 0x0000a6000c1e1900 */
[----:B------:R-:W-:Y:S01]  /*04e0*/  IMAD.X R23, R25, 0x1, R8, P1 ;  /* 0x0000000119177824 */ /* 0x000fe200008e0608 */
[----:B------:R-:W-:Y:S01]  /*04f0*/  IADD3 R18, P1, PT, R22, R7, RZ ;  /* 0x0000000716127210 */ /* 0x000fe20007f3e0ff */
[----:B---3--:R-:W-:-:S03]  /*0500*/  FFMA R27, R28, R27, R29 ;  /* 0x0000001b1c1b7223 */ /* 0x008fc6000000001d */
[----:B------:R-:W4:Y:S01]  /*0510*/  LDG.E R22, desc[UR6][R22.64] ;  /* 0x0000000616167981 */ /* 0x000f22000c1e1900 */
[----:B------:R-:W-:-:S03]  /*0520*/  IMAD.X R19, R23, 0x1, R8, P1 ;  /* 0x0000000117137824 */ /* 0x000fc600008e0608 */
[----:B------:R-:W2:Y:S04]  /*0530*/  LDG.E R28, desc[UR6][R16.64+0x4] ;  /* 0x00000406101c7981 */ /* 0x000ea8000c1e1900 */
[----:B------:R-:W5:Y:S01]  /*0540*/  LDG.E R18, desc[UR6][R18.64] ;  /* 0x0000000612127981 */ /* 0x000f62000c1e1900 */
[----:B------:R-:W-:-:S04]  /*0550*/  IADD3 R9, P1, PT, R9, -0x8, RZ ;  /* 0xfffffff809097810 */ /* 0x000fc80007f3e0ff */
[----:B------:R-:W-:Y:S02]  /*0560*/  IADD3.X R5, PT, PT, R5, -0x1, RZ, P1, !PT ;  /* 0xffffffff05057810 */ /* 0x000fe40000ffe4ff */
[----:B------:R-:W-:-:S04]  /*0570*/  ISETP.NE.U32.AND P1, PT, R9, RZ, PT ;  /* 0x000000ff0900720c */ /* 0x000fc80003f25070 */
[----:B------:R-:W-:Y:S02]  /*0580*/  ISETP.NE.AND.EX P1, PT, R5, RZ, PT, P1 ;  /* 0x000000ff0500720c */ /* 0x000fe40003f25310 */
[----:B------:R-:W-:Y:S02]  /*0590*/  LEA R26, P2, R10, R26, 0x5 ;  /* 0x0000001a0a1a7211 */ /* 0x000fe400078428ff */
[----:B0-----:R-:W-:-:S03]  /*05a0*/  IADD3 R25, P3, PT, R16, 0x20, RZ ;  /* 0x0000002010197810 */ /* 0x001fc60007f7e0ff */
[----:B------:R-:W-:Y:S02]  /*05b0*/  IMAD.X R3, R3, 0x1, R6, P2 ;  /* 0x0000000103037824 */ /* 0x000fe400010e0606 */
[----:B--2---:R-:W-:-:S04]  /*05c0*/  FFMA R24, R28, R24, R27 ;  /* 0x000000181c187223 */ /* 0x004fc8000000001b */
[----:B----4-:R-:W-:Y:S01]  /*05d0*/  FFMA R21, R21, R22, R24 ;  /* 0x0000001615157223 */ /* 0x010fe20000000018 */
[----:B------:R-:W-:-:S03]  /*05e0*/  IMAD.X R22, RZ, RZ, R17, P3 ;  /* 0x000000ffff167224 */ /* 0x000fc600018e0611 */
[----:B-----5:R-:W-:Y:S01]  /*05f0*/  FFMA R18, R20, R18, R21 ;  /* 0x0000001214127223 */ /* 0x020fe20000000015 */
[----:B------:R-:W-:Y:S06]  /*0600*/  @P1 BRA `(.L_x_3) ;  /* 0xfffffffc00381947 */ /* 0x000fec000383ffff */
.L_x_2:
[----:B------:R-:W-:Y:S05]  /*0610*/  @!P0 BRA `(.L_x_4) ;  /* 0x0000000400c08947 */ /* 0x000fea0003800000 */
[----:B------:R-:W-:Y:S02]  /*0620*/  ISETP.GE.U32.AND P1, PT, R0, 0x4, PT ;  /* 0x000000040000780c */ /* 0x000fe40003f26070 */
[----:B------:R-:W-:Y:S02]  /*0630*/  LOP3.LUT R3, R10, 0x3, RZ, 0xc0, !PT ;  /* 0x000000030a037812 */ /* 0x000fe400078ec0ff */
[----:B------:R-:W-:Y:S02]  /*0640*/  ISETP.GE.U32.AND.EX P1, PT, RZ, RZ, PT, P1 ;  /* 0x000000ffff00720c */ /* 0x000fe40003f26110 */
[----:B------:R-:W-:-:S04]  /*0650*/  ISETP.NE.U32.AND P0, PT, R3, RZ, PT ;  /* 0x000000ff0300720c */ /* 0x000fc80003f05070 */
[----:B------:R-:W-:-:S07]  /*0660*/  ISETP.NE.AND.EX P0, PT, RZ, RZ, PT, P0 ;  /* 0x000000ffff00720c */ /* 0x000fce0003f05300 */
[----:B------:R-:W-:Y:S06]  /*0670*/  @!P1 BRA `(.L_x_5) ;  /* 0x0000000000d09947 */ /* 0x000fec0003800000 */
[----:B------:R-:W0:Y:S01]  /*0680*/  LDCU.128 UR8, c[0x0][0x380] ;  /* 0x00007000ff0877ac */ /* 0x000e220008000c00 */
[----:B------:R-:W-:Y:S01]  /*0690*/  IMAD R0, R10, UR4, RZ ;  /* 0x000000040a007c24 */ /* 0x000fe2000f8e02ff */
[C---:B------:R-:W-:Y:S01]  /*06a0*/  IADD3 R16, P1, PT, R2.reuse, R14, RZ ;  /* 0x0000000e02107210 */ /* 0x040fe20007f3e0ff */
[----:B------:R-:W-:-:S03]  /*06b0*/  IMAD.WIDE.U32 R6, R2, R10, R12 ;  /* 0x0000000a02067225 */ /* 0x000fc600078e000c */
[----:B------:R-:W-:Y:S01]  /*06c0*/  IADD3.X R19, PT, PT, R4, UR4, RZ, P1, !PT ;  /* 0x0000000404137c10 */ /* 0x000fe20008ffe4ff */
[C---:B------:R-:W-:Y:S02]  /*06d0*/  IMAD R5, R2.reuse, R11, R0 ;  /* 0x0000000b02057224 */ /* 0x040fe400078e0200 */
[----:B------:R-:W-:Y:S02]  /*06e0*/  VIADD R17, R2, 0x1 ;  /* 0x0000000102117836 */ /* 0x000fe40000000000 */
[----:B------:R-:W-:Y:S02]  /*06f0*/  IMAD.IADD R5, R7, 0x1, R5 ;  /* 0x0000000107057824 */ /* 0x000fe400078e0205 */
[----:B------:R-:W-:-:S04]  /*0700*/  IMAD.WIDE.U32 R8, R17, R10, R12 ;  /* 0x0000000a11087225 */ /* 0x000fc800078e000c */
[C---:B------:R-:W-:Y:S01]  /*0710*/  IMAD R7, R17.reuse, R11, R9 ;  /* 0x0000000b11077224 */ /* 0x040fe200078e0209 */
[----:B0-----:R-:W-:Y:S02]  /*0720*/  LEA R20, P2, R6, UR10, 0x2 ;  /* 0x0000000a06147c11 */ /* 0x001fe4000f8410ff */
[----:B------:R-:W-:Y:S02]  /*0730*/  LEA R28, P1, R16, UR8, 0x2 ;  /* 0x00000008101c7c11 */ /* 0x000fe4000f8210ff */
[----:B------:R-:W-:Y:S01]  /*0740*/  LEA.HI.X R21, R6, UR11, R5, 0x2, P2 ;  /* 0x0000000b06157c11 */ /* 0x000fe200090f1405 */
[----:B------:R-:W-:Y:S01]  /*0750*/  VIADD R5, R2, 0x2 ;  /* 0x0000000202057836 */ /* 0x000fe20000000000 */
[----:B------:R-:W-:Y:S02]  /*0760*/  IADD3 R0, P2, PT, R17, R14, RZ ;  /* 0x0000000e11007210 */ /* 0x000fe40007f5e0ff */
[----:B------:R-:W-:Y:S01]  /*0770*/  LEA.HI.X R29, R16, UR9, R19, 0x2, P1 ;  /* 0x00000009101d7c11 */ /* 0x000fe200088f1413 */
[----:B------:R-:W-:Y:S01]  /*0780*/  IMAD.WIDE.U32 R22, R5, R10, R12 ;  /* 0x0000000a05167225 */ /* 0x000fe200078e000c */
[----:B------:R-:W-:Y:S01]  /*0790*/  LEA R16, P1, R0, UR8, 0x2 ;  /* 0x0000000800107c11 */ /* 0x000fe2000f8210ff */
[----:B------:R-:W2:Y:S01]  /*07a0*/  LDG.E R20, desc[UR6][R20.64] ;  /* 0x0000000614147981 */ /* 0x000ea2000c1e1900 */
[----:B------:R-:W-:Y:S01]  /*07b0*/  LEA R6, P3, R8, UR10, 0x2 ;  /* 0x0000000a08067c11 */ /* 0x000fe2000f8610ff */
[----:B------:R-:W-:-:S02]  /*07c0*/  IMAD.X R17, RZ, RZ, R4, P2 ;  /* 0x000000ffff117224 */ /* 0x000fc400010e0604 */
[CC--:B------:R-:W-:Y:S01]  /*07d0*/  IMAD R9, R5.reuse, R11.reuse, R23 ;  /* 0x0000000b05097224 */ /* 0x0c0fe200078e0217 */
[----:B------:R-:W-:Y:S01]  /*07e0*/  LEA.HI.X R7, R8, UR11, R7, 0x2, P3 ;  /* 0x0000000b08077c11 */ /* 0x000fe200098f1407 */
[----:B------:R-:W2:Y:S01]  /*07f0*/  LDG.E R29, desc[UR6][R28.64] ;  /* 0x000000061c1d7981 */ /* 0x000ea2000c1e1900 */
[----:B------:R-:W-:Y:S02]  /*0800*/  LEA.HI.X R17, R0, UR9, R17, 0x2, P1 ;  /* 0x0000000900117c11 */ /* 0x000fe400088f1411 */
[----:B------:R-:W-:Y:S01]  /*0810*/  IADD3 R0, P1, PT, R5, R14, RZ ;  /* 0x0000000e05007210 */ /* 0x000fe20007f3e0ff */
[----:B------:R-:W-:Y:S01]  /*0820*/  VIADD R5, R2, 0x3 ;  /* 0x0000000302057836 */ /* 0x000fe20000000000 */
[C---:B------:R-:W-:Y:S01]  /*0830*/  LEA R8, P2, R22.reuse, UR10, 0x2 ;  /* 0x0000000a16087c11 */ /* 0x040fe2000f8410ff */
[----:B------:R-:W3:Y:S02]  /*0840*/  LDG.E R16, desc[UR6][R16.64] ;  /* 0x0000000610107981 */ /* 0x000ee4000c1e1900 */
[----:B------:R-:W-:Y:S01]  /*0850*/  IMAD.X R19, RZ, RZ, R4, P1 ;  /* 0x000000ffff137224 */ /* 0x000fe200008e0604 */
[----:B------:R-:W-:Y:S01]  /*0860*/  LEA.HI.X R9, R22, UR11, R9, 0x2, P2 ;  /* 0x0000000b16097c11 */ /* 0x000fe200090f1409 */
[C---:B------:R-:W-:Y:S01]  /*0870*/  IMAD.WIDE.U32 R26, R5.reuse, R10, R12 ;  /* 0x0000000a051a7225 */ /* 0x040fe200078e000c */
[C---:B------:R-:W-:Y:S01]  /*0880*/  LEA R22, P1, R0.reuse, UR8, 0x2 ;  /* 0x0000000800167c11 */ /* 0x040fe2000f8210ff */
[----:B------:R-:W3:Y:S03]  /*0890*/  LDG.E R6, desc[UR6][R6.64] ;  /* 0x0000000606067981 */ /* 0x000ee6000c1e1900 */
[----:B------:R-:W-:Y:S01]  /*08a0*/  LEA.HI.X R23, R0, UR9, R19, 0x2, P1 ;  /* 0x0000000900177c11 */ /* 0x000fe200088f1413 */
[C---:B------:R-:W-:Y:S01]  /*08b0*/  IMAD R19, R5.reuse, R11, R27 ;  /* 0x0000000b05137224 */ /* 0x040fe200078e021b */
[C---:B------:R-:W-:Y:S01]  /*08c0*/  LEA R24, P1, R26.reuse, UR10, 0x2 ;  /* 0x0000000a1a187c11 */ /* 0x040fe2000f8210ff */
[----:B------:R-:W4:Y:S03]  /*08d0*/  LDG.E R8, desc[UR6][R8.64] ;  /* 0x0000000608087981 */ /* 0x000f26000c1e1900 */
[----:B------:R-:W-:Y:S01]  /*08e0*/  LEA.HI.X R25, R26, UR11, R19, 0x2, P1 ;  /* 0x0000000b1a197c11 */ /* 0x000fe200088f1413 */
[----:B------:R-:W4:Y:S01]  /*08f0*/  LDG.E R22, desc[UR6][R22.64] ;  /* 0x0000000616167981 */ /* 0x000f22000c1e1900 */
[----:B------:R-:W-:-:S03]  /*0900*/  IADD3 R5, P1, PT, R5, R14, RZ ;  /* 0x0000000e05057210 */ /* 0x000fc60007f3e0ff */
[----:B------:R-:W5:Y:S01]  /*0910*/  LDG.E R24, desc[UR6][R24.64] ;  /* 0x0000000618187981 */ /* 0x000f62000c1e1900 */
[----:B------:R-:W-:Y:S01]  /*0920*/  LEA R26, P2, R5, UR8, 0x2 ;  /* 0x00000008051a7c11 */ /* 0x000fe2000f8410ff */
[----:B------:R-:W-:-:S05]  /*0930*/  IMAD.X R0, RZ, RZ, R4, P1 ;  /* 0x000000ffff007224 */ /* 0x000fca00008e0604 */
[----:B------:R-:W-:-:S05]  /*0940*/  LEA.HI.X R27, R5, UR9, R0, 0x2, P2 ;  /* 0x00000009051b7c11 */ /* 0x000fca00090f1400 */
[----:B------:R-:W5:Y:S01]  /*0950*/  LDG.E R26, desc[UR6][R26.64] ;  /* 0x000000061a1a7981 */ /* 0x000f62000c1e1900 */
[----:B------:R-:W-:Y:S01]  /*0960*/  VIADD R2, R2, 0x4 ;  /* 0x0000000402027836 */ /* 0x000fe20000000000 */
[----:B------:R-:W-:Y:S01]  /*0970*/  UMOV UR4, URZ ;  /* 0x000000ff00047c82 */ /* 0x000fe20008000000 */
[----:B--2---:R-:W-:-:S04]  /*0980*/  FFMA R29, R29, R20, R18 ;  /* 0x000000141d1d7223 */ /* 0x004fc80000000012 */
[----:B---3--:R-:W-:-:S04]  /*0990*/  FFMA R29, R16, R6, R29 ;  /* 0x00000006101d7223 */ /* 0x008fc8000000001d */
[----:B----4-:R-:W-:-:S04]  /*09a0*/  FFMA R29, R22, R8, R29 ;  /* 0x00000008161d7223 */ /* 0x010fc8000000001d */
[----:B-----5:R-:W-:-:S07]  /*09b0*/  FFMA R18, R26, R24, R29 ;  /* 0x000000181a127223 */ /* 0x020fce000000001d */
.L_x_5:
[----:B------:R-:W-:Y:S05]  /*09c0*/  @!P0 BRA `(.L_x_4) ;  /* 0x0000000000d48947 */ /* 0x000fea0003800000 */
[----:B------:R-:W-:Y:S02]  /*09d0*/  ISETP.NE.U32.AND P1, PT, R3, 0x1, PT ;  /* 0x000000010300780c */ /* 0x000fe40003f25070 */
[----:B------:R-:W-:Y:S02]  /*09e0*/  LOP3.LUT R0, R10, 0x1, RZ, 0xc0, !PT ;  /* 0x000000010a007812 */ /* 0x000fe400078ec0ff */
[----:B------:R-:W-:Y:S02]  /*09f0*/  ISETP.NE.AND.EX P1, PT, RZ, RZ, PT, P1 ;  /* 0x000000ffff00720c */ /* 0x000fe40003f25310 */
[----:B------:R-:W-:-:S04]  /*0a00*/  ISETP.NE.U32.AND P0, PT, R0, 0x1, PT ;  /* 0x000000010000780c */ /* 0x000fc80003f05070 */
[----:B------:R-:W-:-:S07]  /*0a10*/  ISETP.NE.U32.AND.EX P0, PT, RZ, RZ, PT, P0 ;  /* 0x000000ffff00720c */ /* 0x000fce0003f05100 */
[----:B------:R-:W-:Y:S06]  /*0a20*/  @!P1 BRA `(.L_x_6) ;  /* 0x0000000000789947 */ /* 0x000fec0003800000 */
[----:B------:R-:W0:Y:S01]  /*0a30*/  LDCU.128 UR8, c[0x0][0x380] ;  /* 0x00007000ff0877ac */ /* 0x000e220008000c00 */
[----:B------:R-:W-:Y:S01]  /*0a40*/  IMAD R0, R10, UR4, RZ ;  /* 0x000000040a007c24 */ /* 0x000fe2000f8e02ff */
[----:B------:R-:W-:Y:S01]  /*0a50*/  IADD3 R3, P1, PT, R2, R14, RZ ;  /* 0x0000000e02037210 */ /* 0x000fe20007f3e0ff */
[----:B------:R-:W-:Y:S02]  /*0a60*/  IMAD.MOV.U32 R16, RZ, RZ, R12 ;  /* 0x000000ffff107224 */ /* 0x000fe400078e000c */
[----:B------:R-:W-:Y:S01]  /*0a70*/  IMAD.MOV.U32 R17, RZ, RZ, R13 ;  /* 0x000000ffff117224 */ /* 0x000fe200078e000d */
[----:B------:R-:W-:Y:S01]  /*0a80*/  IADD3.X R20, PT, PT, R4, UR4, RZ, P1, !PT ;  /* 0x0000000404147c10 */ /* 0x000fe20008ffe4ff */
[C---:B------:R-:W-:Y:S02]  /*0a90*/  VIADD R19, R2.reuse, 0x1 ;  /* 0x0000000102137836 */ /* 0x040fe40000000000 */
[C---:B------:R-:W-:Y:S02]  /*0aa0*/  IMAD R5, R2.reuse, R11, R0 ;  /* 0x0000000b02057224 */ /* 0x040fe400078e0200 */
[----:B------:R-:W-:Y:S01]  /*0ab0*/  IMAD.WIDE.U32 R8, R2, R10, R16 ;  /* 0x0000000a02087225 */ /* 0x000fe200078e0010 */
[----:B------:R-:W-:-:S03]  /*0ac0*/  IADD3 R0, P1, PT, R19, R14, RZ ;  /* 0x0000000e13007210 */ /* 0x000fc60007f3e0ff */
[----:B------:R-:W-:Y:S01]  /*0ad0*/  IMAD.WIDE.U32 R16, R19, R10, R16 ;  /* 0x0000000a13107225 */ /* 0x000fe200078e0010 */
[----:B0-----:R-:W-:-:S03]  /*0ae0*/  LEA R6, P2, R3, UR8, 0x2 ;  /* 0x0000000803067c11 */ /* 0x001fc6000f8410ff */
[----:B------:R-:W-:Y:S01]  /*0af0*/  IMAD.IADD R5, R9, 0x1, R5 ;  /* 0x0000000109057824 */ /* 0x000fe200078e0205 */
[----:B------:R-:W-:Y:S01]  /*0b00*/  LEA R24, P4, R16, UR10, 0x2 ;  /* 0x0000000a10187c11 */ /* 0x000fe2000f8810ff */
[----:B------:R-:W-:Y:S01]  /*0b10*/  IMAD R19, R19, R11, R17 ;  /* 0x0000000b13137224 */ /* 0x000fe200078e0211 */
[----:B------:R-:W-:Y:S01]  /*0b20*/  LEA.HI.X R7, R3, UR9, R20, 0x2, P2 ;  /* 0x0000000903077c11 */ /* 0x000fe200090f1414 */
[----:B------:R-:W-:Y:S01]  /*0b30*/  IMAD.X R3, RZ, RZ, R4, P1 ;  /* 0x000000ffff037224 */ /* 0x000fe200008e0604 */
[----:B------:R-:W-:Y:S02]  /*0b40*/  LEA R22, P2, R8, UR10, 0x2 ;  /* 0x0000000a08167c11 */ /* 0x000fe4000f8410ff */
[----:B------:R-:W-:Y:S02]  /*0b50*/  LEA R20, P3, R0, UR8, 0x2 ;  /* 0x0000000800147c11 */ /* 0x000fe4000f8610ff */
[----:B------:R-:W-:Y:S01]  /*0b60*/  LEA.HI.X R23, R8, UR11, R5, 0x2, P2 ;  /* 0x0000000b08177c11 */ /* 0x000fe200090f1405 */
[----:B------:R-:W2:Y:S01]  /*0b70*/  LDG.E R7, desc[UR6][R6.64] ;  /* 0x0000000606077981 */ /* 0x000ea2000c1e1900 */
[----:B------:R-:W-:-:S02]  /*0b80*/  LEA.HI.X R21, R0, UR9, R3, 0x2, P3 ;  /* 0x0000000900157c11 */ /* 0x000fc400098f1403 */
[----:B------:R-:W-:Y:S01]  /*0b90*/  LEA.HI.X R25, R16, UR11, R19, 0x2, P4 ;  /* 0x0000000b10197c11 */ /* 0x000fe2000a0f1413 */
[----:B------:R-:W2:Y:S04]  /*0ba0*/  LDG.E R22, desc[UR6][R22.64] ;  /* 0x0000000616167981 */ /* 0x000ea8000c1e1900 */
[----:B------:R-:W3:Y:S04]  /*0bb0*/  LDG.E R21, desc[UR6][R20.64] ;  /* 0x0000000614157981 */ /* 0x000ee8000c1e1900 */
[----:B------:R-:W3:Y:S01]  /*0bc0*/  LDG.E R24, desc[UR6][R24.64] ;  /* 0x0000000618187981 */ /* 0x000ee2000c1e1900 */
[----:B------:R-:W-:Y:S01]  /*0bd0*/  VIADD R2, R2, 0x2 ;  /* 0x0000000202027836 */ /* 0x000fe20000000000 */
[----:B------:R-:W-:Y:S01]  /*0be0*/  UMOV UR4, URZ ;  /* 0x000000ff00047c82 */ /* 0x000fe20008000000 */
[----:B--2---:R-:W-:-:S04]  /*0bf0*/  FFMA R18, R7, R22, R18 ;  /* 0x0000001607127223 */ /* 0x004fc80000000012 */
[----:B---3--:R-:W-:-:S07]  /*0c00*/  FFMA R18, R21, R24, R18 ;  /* 0x0000001815127223 */ /* 0x008fce0000000012 */
.L_x_6:
[----:B------:R-:W-:Y:S05]  /*0c10*/  @P0 BRA `(.L_x_4) ;  /* 0x0000000000400947 */ /* 0x000fea0003800000 */
[----:B------:R-:W0:Y:S01]  /*0c20*/  LDCU.128 UR8, c[0x0][0x380] ;  /* 0x00007000ff0877ac */ /* 0x000e220008000c00 */
[----:B------:R-:W-:Y:S01]  /*0c30*/  IMAD R3, R10, UR4, RZ ;  /* 0x000000040a037c24 */ /* 0x000fe2000f8e02ff */
[C---:B------:R-:W-:Y:S01]  /*0c40*/  IADD3 R0, P0, PT, R2.reuse, R14, RZ ;  /* 0x0000000e02007210 */ /* 0x040fe20007f1e0ff */
[----:B------:R-:W-:Y:S02]  /*0c50*/  IMAD.MOV.U32 R6, RZ, RZ, R12 ;  /* 0x000000ffff067224 */ /* 0x000fe400078e000c */
[----:B------:R-:W-:Y:S02]  /*0c60*/  IMAD.MOV.U32 R7, RZ, RZ, R13 ;  /* 0x000000ffff077224 */ /* 0x000fe400078e000d */
[----:B------:R-:W-:Y:S01]  /*0c70*/  IMAD R5, R2, R11, R3 ;  /* 0x0000000b02057224 */ /* 0x000fe200078e0203 */
[----:B------:R-:W-:Y:S01]  /*0c80*/  IADD3.X R3, PT, PT, R4, UR4, RZ, P0, !PT ;  /* 0x0000000404037c10 */ /* 0x000fe200087fe4ff */
[----:B------:R-:W-:-:S04]  /*0c90*/  IMAD.WIDE.U32 R6, R2, R10, R6 ;  /* 0x0000000a02067225 */ /* 0x000fc800078e0006 */
[----:B------:R-:W-:Y:S01]  /*0ca0*/  IMAD.IADD R5, R7, 0x1, R5 ;  /* 0x0000000107057824 */ /* 0x000fe200078e0205 */
[----:B0-----:R-:W-:Y:S02]  /*0cb0*/  LEA R2, P1, R0, UR8, 0x2 ;  /* 0x0000000800027c11 */ /* 0x001fe4000f8210ff */
[----:B------:R-:W-:Y:S02]  /*0cc0*/  LEA R8, P0, R6, UR10, 0x2 ;  /* 0x0000000a06087c11 */ /* 0x000fe4000f8010ff */
[----:B------:R-:W-:Y:S02]  /*0cd0*/  LEA.HI.X R3, R0, UR9, R3, 0x2, P1 ;  /* 0x0000000900037c11 */ /* 0x000fe400088f1403 */
[----:B------:R-:W-:-:S04]  /*0ce0*/  LEA.HI.X R9, R6, UR11, R5, 0x2, P0 ;  /* 0x0000000b06097c11 */ /* 0x000fc800080f1405 */
[----:B------:R-:W2:Y:S04]  /*0cf0*/  LDG.E R3, desc[UR6][R2.64] ;  /* 0x0000000602037981 */ /* 0x000ea8000c1e1900 */
[----:B------:R-:W2:Y:S02]  /*0d00*/  LDG.E R8, desc[UR6][R8.64] ;  /* 0x0000000608087981 */ /* 0x000ea4000c1e1900 */
[----:B--2---:R-:W-:-:S07]  /*0d10*/  FFMA R18, R3, R8, R18 ;  /* 0x0000000803127223 */ /* 0x004fce0000000012 */
.L_x_4:
[----:B------:R-:W0:Y:S01]  /*0d20*/  LDCU.64 UR4, c[0x0][0x390] ;  /* 0x00007200ff0477ac */ /* 0x000e220008000a00 */
[----:B------:R-:W-:-:S05]  /*0d30*/  IADD3 R14, P0, PT, R12, R14, RZ ;  /* 0x0000000e0c0e7210 */ /* 0x000fca0007f1e0ff */
[----:B------:R-:W-:Y:S01]  /*0d40*/  IMAD.X R13, R13, 0x1, R4, P0 ;  /* 0x000000010d0d7824 */ /* 0x000fe200000e0604 */
[----:B0-----:R-:W-:-:S04]  /*0d50*/  LEA R2, P0, R14, UR4, 0x2 ;  /* 0x000000040e027c11 */ /* 0x001fc8000f8010ff */
[----:B------:R-:W-:-:S05]  /*0d60*/  LEA.HI.X R3, R14, UR5, R13, 0x2, P0 ;  /* 0x000000050e037c11 */ /* 0x000fca00080f140d */
[----:B------:R-:W-:Y:S01]  /*0d70*/  STG.E desc[UR6][R2.64], R18 ;  /* 0x0000001202007986 */ /* 0x000fe2000c101906 */
[----:B------:R-:W-:Y:S05]  /*0d80*/  EXIT ;  /* 0x000000000000794d */ /* 0x000fea0003800000 */
.L_x_7:
        /* <DEDUP_REMOVED lines=15> */
.L_x_10:


//--------------------- .nv.shared.reserved.0     --------------------------
	.section	.nv.shared.reserved.0,"aw",@nobits
	.weak		__nv_reservedSMEM_offset_0_alias
	.size		__nv_reservedSMEM_offset_0_alias, 0, 64
	.other		__nv_reservedSMEM_offset_0_alias,@"STO_CUDA_RESERVED_SHARED STV_DEFAULT"
__nv_reservedSMEM_offset_0_alias:
	.zero		0
	.zero		64


//--------------------- .nv.constant0._Z26SingleVecAddKernel_int64_tPlil --------------------------
	.section	.nv.constant0._Z26SingleVecAddKernel_int64_tPlil,"a",@progbits
	.sectionflags	@""
	.align	4
.nv.constant0._Z26SingleVecAddKernel_int64_tPlil:
	.zero		920


//--------------------- .nv.constant0._Z23SingleVecKernel_int64_tPlil --------------------------
	.section	.nv.constant0._Z23SingleVecKernel_int64_tPlil,"a",@progbits
	.sectionflags	@""
	.align	4
.nv.constant0._Z23SingleVecKernel_int64_tPlil:
	.zero		920


//--------------------- .nv.constant0._Z14matrixMultiplyPKfS0_Pfm --------------------------
	.section	.nv.constant0._Z14matrixMultiplyPKfS0_Pfm,"a",@progbits
	.sectionflags	@""
	.align	4
.nv.constant0._Z14matrixMultiplyPKfS0_Pfm:
	.zero		928


//--------------------- SYMBOLS --------------------------

	.type		.nv.reservedSmem.offset0,@object
	.size		.nv.reservedSmem.offset0,0x4
